//
// Generated by NVIDIA NVVM Compiler
//
// Compiler Build ID: CL-36424714
// Cuda compilation tools, release 13.0, V13.0.88
// Based on NVVM 20.0.0
//

.version 9.0
.target sm_100
.address_size 64

	// .globl	_Z10testKernelPfS_S_

.visible .entry _Z10testKernelPfS_S_(
	.param .u64 .ptr .align 1 _Z10testKernelPfS_S__param_0,
	.param .u64 .ptr .align 1 _Z10testKernelPfS_S__param_1,
	.param .u64 .ptr .align 1 _Z10testKernelPfS_S__param_2
)
{
	.reg .b32 	%r<5>;
	.reg .b32 	%f<4>;
	.reg .b64 	%rd<11>;
	.reg .b64 	%fd<5>;

	ld.param.u64 	%rd1, [_Z10testKernelPfS_S__param_0];
	ld.param.u64 	%rd2, [_Z10testKernelPfS_S__param_1];
	ld.param.u64 	%rd3, [_Z10testKernelPfS_S__param_2];
	cvta.to.global.u64 	%rd4, %rd3;
	cvta.to.global.u64 	%rd5, %rd2;
	cvta.to.global.u64 	%rd6, %rd1;
	mov.u32 	%r1, %tid.x;
	mov.u32 	%r2, %ctaid.x;
	mov.u32 	%r3, %ntid.x;
	mad.lo.s32 	%r4, %r2, %r3, %r1;
	mul.wide.s32 	%rd7, %r4, 4;
	add.s64 	%rd8, %rd6, %rd7;
	ld.global.f32 	%f1, [%rd8];
	cvt.f64.f32 	%fd1, %f1;
	add.s64 	%rd9, %rd5, %rd7;
	ld.global.f32 	%f2, [%rd9];
	cvt.f64.f32 	%fd2, %f2;
	mul.f64 	%fd3, %fd2, 0d3FEFEF9DB22D0E56;
	fma.rn.f64 	%fd4, %fd1, 0d3FEFE76C8B439581, %fd3;
	cvt.rn.f32.f64 	%f3, %fd4;
	add.s64 	%rd10, %rd4, %rd7;
	st.global.f32 	[%rd10], %f3;
	ret;

}


// ===== COMPILED SASS (sm_100) =====

	.target	sm_100

	.elftype	@"ET_EXEC"


//--------------------- .note.nv.tkinfo           --------------------------
	.section	.note.nv.tkinfo,"",@"SHT_NOTE"
	.sectionflags	@"SHF_NOTE_NV_TKINFO"
	.tkinfo
        /*0018*/ 	.word	0x00000002
        /*0030*/ 	.string	""
        /*0030*/ 	.string	"ptxas"
        /*0030*/ 	.string	"Cuda compilation tools, release 13.0, V13.0.88"
        /*0030*/ 	.string	"Build cuda_13.0.r13.0/compiler.36424714_0"
        /*0030*/ 	.string	"-arch sm_100 -m 64 "



//--------------------- .note.nv.cuinfo           --------------------------
	.section	.note.nv.cuinfo,"",@"SHT_NOTE"
	.sectionflags	@"SHF_NOTE_NV_CUINFO"
        /*0018*/ 	.short	0x0002
        /*001a*/ 	.short	0x0064
        /*001c*/ 	.short	0x0082
	.zero		2


//--------------------- .nv.info                  --------------------------
	.section	.nv.info,"",@"SHT_CUDA_INFO"
	.align	4


	//----- nvinfo : EIATTR_REGCOUNT
	.align		4
        /*0000*/ 	.byte	0x04, 0x2f
        /*0002*/ 	.short	(.L_1 - .L_0)
	.align		4
.L_0:
        /*0004*/ 	.word	index@(_Z10testKernelPfS_S_)
        /*0008*/ 	.word	0x00000010


	//----- nvinfo : EIATTR_FRAME_SIZE
	.align		4
.L_1:
        /*000c*/ 	.byte	0x04, 0x11
        /*000e*/ 	.short	(.L_3 - .L_2)
	.align		4
.L_2:
        /*0010*/ 	.word	index@(_Z10testKernelPfS_S_)
        /*0014*/ 	.word	0x00000000


	//----- nvinfo : EIATTR_MIN_STACK_SIZE
	.align		4
.L_3:
        /*0018*/ 	.byte	0x04, 0x12
        /*001a*/ 	.short	(.L_5 - .L_4)
	.align		4
.L_4:
        /*001c*/ 	.word	index@(_Z10testKernelPfS_S_)
        /*0020*/ 	.word	0x00000000
.L_5:


//--------------------- .nv.compat                --------------------------
	.section	.nv.compat,"",@"SHT_CUDA_COMPAT_INFO"
	.align	4
        /*0000*/ 	.byte	0x02, 0x09, 0x00, 0x00, 0x02, 0x02, 0x01, 0x00, 0x02, 0x05, 0x05, 0x00, 0x03, 0x07, 0x01, 0x01
        /*0010*/ 	.byte	0x02, 0x03, 0x00, 0x00, 0x02, 0x06, 0x01, 0x00, 0x04, 0x0b, 0x08, 0x00, 0x01, 0x00, 0x00, 0x00
        /*0020*/ 	.byte	0x00, 0x00, 0x00, 0x00


//--------------------- .nv.info._Z10testKernelPfS_S_ --------------------------
	.section	.nv.info._Z10testKernelPfS_S_,"",@"SHT_CUDA_INFO"
	.sectionflags	@""
	.align	4


	//----- nvinfo : EIATTR_CUDA_API_VERSION
	.align		4
        /*0000*/ 	.byte	0x04, 0x37
        /*0002*/ 	.short	(.L_7 - .L_6)
.L_6:
        /*0004*/ 	.word	0x00000082


	//----- nvinfo : EIATTR_KPARAM_INFO
	.align		4
.L_7:
        /*0008*/ 	.byte	0x04, 0x17
        /*000a*/ 	.short	(.L_9 - .L_8)
.L_8:
        /*000c*/ 	.word	0x00000000
        /*0010*/ 	.short	0x0002
        /*0012*/ 	.short	0x0010
        /*0014*/ 	.byte	0x00, 0xf5, 0x21, 0x00


	//----- nvinfo : EIATTR_KPARAM_INFO
	.align		4
.L_9:
        /*0018*/ 	.byte	0x04, 0x17
        /*001a*/ 	.short	(.L_11 - .L_10)
.L_10:
        /*001c*/ 	.word	0x00000000
        /*0020*/ 	.short	0x0001
        /*0022*/ 	.short	0x0008
        /*0024*/ 	.byte	0x00, 0xf5, 0x21, 0x00


	//----- nvinfo : EIATTR_KPARAM_INFO
	.align		4
.L_11:
        /*0028*/ 	.byte	0x04, 0x17
        /*002a*/ 	.short	(.L_13 - .L_12)
.L_12:
        /*002c*/ 	.word	0x00000000
        /*0030*/ 	.short	0x0000
        /*0032*/ 	.short	0x0000
        /*0034*/ 	.byte	0x00, 0xf5, 0x21, 0x00


	//----- nvinfo : EIATTR_SPARSE_MMA_MASK
	.align		4
.L_13:
        /*0038*/ 	.byte	0x03, 0x50
        /*003a*/ 	.short	0x0000


	//----- nvinfo : EIATTR_MAXREG_COUNT
	.align		4
        /*003c*/ 	.byte	0x03, 0x1b
        /*003e*/ 	.short	0x00ff


	//----- nvinfo : EIATTR_MERCURY_ISA_VERSION
	.align		4
        /*0040*/ 	.byte	0x03, 0x5f
        /*0042*/ 	.short	0x0101


	//----- nvinfo : EIATTR_VRC_CTA_INIT_COUNT
	.align		4
        /*0044*/ 	.byte	0x02, 0x4a
	.zero		1
	.zero		1


	//----- nvinfo : EIATTR_EXIT_INSTR_OFFSETS
	.align		4
        /*0048*/ 	.byte	0x04, 0x1c
        /*004a*/ 	.short	(.L_15 - .L_14)


	//   ....[0]....
.L_14:
        /*004c*/ 	.word	0x00000180


	//----- nvinfo : EIATTR_CBANK_PARAM_SIZE
	.align		4
.L_15:
        /*0050*/ 	.byte	0x03, 0x19
        /*0052*/ 	.short	0x0018


	//----- nvinfo : EIATTR_PARAM_CBANK
	.align		4
        /*0054*/ 	.byte	0x04, 0x0a
        /*0056*/ 	.short	(.L_17 - .L_16)
	.align		4
.L_16:
        /*0058*/ 	.word	index@(.nv.constant0._Z10testKernelPfS_S_)
        /*005c*/ 	.short	0x0380
        /*005e*/ 	.short	0x0018


	//----- nvinfo : EIATTR_SW_WAR
	.align		4
.L_17:
        /*0060*/ 	.byte	0x04, 0x36
        /*0062*/ 	.short	(.L_19 - .L_18)
.L_18:
        /*0064*/ 	.word	0x00000008
.L_19:


//--------------------- .nv.callgraph             --------------------------
	.section	.nv.callgraph,"",@"SHT_CUDA_CALLGRAPH"
	.align	4
	.sectionentsize	8
	.align		4
        /*0000*/ 	.word	0x00000000
	.align		4
        /*0004*/ 	.word	0xffffffff
	.align		4
        /*0008*/ 	.word	0x00000000
	.align		4
        /*000c*/ 	.word	0xfffffffe
	.align		4
        /*0010*/ 	.word	0x00000000
	.align		4
        /*0014*/ 	.word	0xfffffffd
	.align		4
        /*0018*/ 	.word	0x00000000
	.align		4
        /*001c*/ 	.word	0xfffffffc


//--------------------- .text._Z10testKernelPfS_S_ --------------------------
	.section	.text._Z10testKernelPfS_S_,"ax",@progbits
	.align	128
        .global         _Z10testKernelPfS_S_
        .type           _Z10testKernelPfS_S_,@function
        .size           _Z10testKernelPfS_S_,(.L_x_1 - _Z10testKernelPfS_S_)
        .other          _Z10testKernelPfS_S_,@"STO_CUDA_ENTRY STV_DEFAULT"
_Z10testKernelPfS_S_:
.text._Z10testKernelPfS_S_:
[----:B------:R-:W-:Y:S01]  /*0000*/  LDC R1, c[0x0][0x37c] ;  /* 0x0000df00ff017b82 */ /* 0x000fe20000000800 */
[----:B------:R-:W0:Y:S07]  /*0010*/  S2R R13, SR_TID.X ;  /* 0x00000000000d7919 */ /* 0x000e2e0000002100 */
[----:B------:R-:W0:Y:S01]  /*0020*/  S2UR UR6, SR_CTAID.X ;  /* 0x00000000000679c3 */ /* 0x000e220000002500 */
[----:B------:R-:W1:Y:S07]  /*0030*/  LDCU.64 UR4, c[0x0][0x358] ;  /* 0x00006b00ff0477ac */ /* 0x000e6e0008000a00 */
[----:B------:R-:W0:Y:S08]  /*0040*/  LDC R0, c[0x0][0x360] ;  /* 0x0000d800ff007b82 */ /* 0x000e300000000800 */
[----:B------:R-:W2:Y:S08]  /*0050*/  LDC.64 R6, c[0x0][0x388] ;  /* 0x0000e200ff067b82 */ /* 0x000eb00000000a00 */
[----:B------:R-:W3:Y:S01]  /*0060*/  LDC.64 R2, c[0x0][0x380] ;  /* 0x0000e000ff027b82 */ /* 0x000ee20000000a00 */
[----:B0-----:R-:W-:Y:S01]  /*0070*/  IMAD R13, R0, UR6, R13 ;  /* 0x00000006000d7c24 */ /* 0x001fe2000f8e020d */
[----:B------:R-:W-:-:S06]  /*0080*/  UMOV UR7, 0x3fefef9d ;  /* 0x3fefef9d00077882 */ /* 0x000fcc0000000000 */
[----:B------:R-:W0:Y:S01]  /*0090*/  LDC.64 R10, c[0x0][0x390] ;  /* 0x0000e400ff0a7b82 */ /* 0x000e220000000a00 */
[----:B--2---:R-:W-:-:S05]  /*00a0*/  IMAD.WIDE R6, R13, 0x4, R6 ;  /* 0x000000040d067825 */ /* 0x004fca00078e0206 */
[----:B-1----:R0:W2:Y:S01]  /*00b0*/  LDG.E R0, desc[UR4][R6.64] ;  /* 0x0000000406007981 */ /* 0x0020a2000c1e1900 */
[----:B---3--:R-:W-:-:S06]  /*00c0*/  IMAD.WIDE R2, R13, 0x4, R2 ;  /* 0x000000040d027825 */ /* 0x008fcc00078e0202 */
[----:B------:R-:W3:Y:S01]  /*00d0*/  LDG.E R2, desc[UR4][R2.64] ;  /* 0x0000000402027981 */ /* 0x000ee2000c1e1900 */
[----:B------:R-:W-:Y:S01]  /*00e0*/  UMOV UR6, 0xb22d0e56 ;  /* 0xb22d0e5600067882 */ /* 0x000fe20000000000 */
[----:B0-----:R-:W-:Y:S01]  /*00f0*/  IMAD.WIDE R6, R13, 0x4, R10 ;  /* 0x000000040d067825 */ /* 0x001fe200078e020a */
[----:B--2---:R-:W0:Y:S08]  /*0100*/  F2F.F64.F32 R8, R0 ;  /* 0x0000000000087310 */ /* 0x004e300000201800 */
[----:B---3--:R-:W1:Y:S01]  /*0110*/  F2F.F64.F32 R4, R2 ;  /* 0x0000000200047310 */ /* 0x008e620000201800 */
[----:B0-----:R-:W-:Y:S01]  /*0120*/  DMUL R8, R8, UR6 ;  /* 0x0000000608087c28 */ /* 0x001fe20008000000 */
[----:B------:R-:W-:Y:S01]  /*0130*/  UMOV UR6, 0x8b439581 ;  /* 0x8b43958100067882 */ /* 0x000fe20000000000 */
[----:B------:R-:W-:-:S06]  /*0140*/  UMOV UR7, 0x3fefe76c ;  /* 0x3fefe76c00077882 */ /* 0x000fcc0000000000 */
[----:B-1----:R-:W-:-:S10]  /*0150*/  DFMA R4, R4, UR6, R8 ;  /* 0x0000000604047c2b */ /* 0x002fd40008000008 */
[----:B------:R-:W0:Y:S02]  /*0160*/  F2F.F32.F64 R5, R4 ;  /* 0x0000000400057310 */ /* 0x000e240000301000 */
[----:B0-----:R-:W-:Y:S01]  /*0170*/  STG.E desc[UR4][R6.64], R5 ;  /* 0x0000000506007986 */ /* 0x001fe2000c101904 */
[----:B------:R-:W-:Y:S05]  /*0180*/  EXIT ;  /* 0x000000000000794d */ /* 0x000fea0003800000 */
.L_x_0:
[----:B------:R-:W-:-:S00]  /*0190*/  BRA `(.L_x_0) ;  /* 0xfffffffc00fc7947 */ /* 0x000fc0000383ffff */
[----:B------:R-:W-:-:S00]  /*01a0*/  NOP ;  /* 0x0000000000007918 */ /* 0x000fc00000000000 */
        /* <DEDUP_REMOVED lines=13> */
.L_x_1:


//--------------------- .nv.shared.reserved.0     --------------------------
	.section	.nv.shared.reserved.0,"aw",@nobits
	.weak		__nv_reservedSMEM_offset_0_alias
	.size		__nv_reservedSMEM_offset_0_alias, 0, 64
	.other		__nv_reservedSMEM_offset_0_alias,@"STO_CUDA_RESERVED_SHARED STV_DEFAULT"
__nv_reservedSMEM_offset_0_alias:
	.zero		0
	.zero		64


//--------------------- .nv.constant0._Z10testKernelPfS_S_ --------------------------
	.section	.nv.constant0._Z10testKernelPfS_S_,"a",@progbits
	.sectionflags	@""
	.align	4
.nv.constant0._Z10testKernelPfS_S_:
	.zero		920


//--------------------- SYMBOLS --------------------------

	.type		.nv.reservedSmem.offset0,@object
	.size		.nv.reservedSmem.offset0,0x4
